//
// Generated by NVIDIA NVVM Compiler
//
// Compiler Build ID: CL-36424714
// Cuda compilation tools, release 13.0, V13.0.88
// Based on NVVM 20.0.0
//

.version 9.0
.target sm_100
.address_size 64

	// .globl	_Z12reverseArrayPii

.visible .entry _Z12reverseArrayPii(
	.param .u64 .ptr .align 1 _Z12reverseArrayPii_param_0,
	.param .u32 _Z12reverseArrayPii_param_1
)
{
	.reg .pred 	%p<2>;
	.reg .b32 	%r<10>;
	.reg .b64 	%rd<7>;

	ld.param.u64 	%rd1, [_Z12reverseArrayPii_param_0];
	ld.param.u32 	%r2, [_Z12reverseArrayPii_param_1];
	mov.u32 	%r1, %tid.x;
	shr.u32 	%r3, %r2, 31;
	add.s32 	%r4, %r2, %r3;
	shr.s32 	%r5, %r4, 1;
	setp.ge.s32 	%p1, %r1, %r5;
	@%p1 bra 	$L__BB0_2;
	cvta.to.global.u64 	%rd2, %rd1;
	mul.wide.u32 	%rd3, %r1, 4;
	add.s64 	%rd4, %rd2, %rd3;
	ld.global.u32 	%r6, [%rd4];
	not.b32 	%r7, %r1;
	add.s32 	%r8, %r2, %r7;
	mul.wide.s32 	%rd5, %r8, 4;
	add.s64 	%rd6, %rd2, %rd5;
	ld.global.u32 	%r9, [%rd6];
	st.global.u32 	[%rd4], %r9;
	st.global.u32 	[%rd6], %r6;
$L__BB0_2:
	ret;

}


// ===== COMPILED SASS (sm_100) =====

	.target	sm_100

	.elftype	@"ET_EXEC"


//--------------------- .note.nv.tkinfo           --------------------------
	.section	.note.nv.tkinfo,"",@"SHT_NOTE"
	.sectionflags	@"SHF_NOTE_NV_TKINFO"
	.tkinfo
        /*0018*/ 	.word	0x00000002
        /*0030*/ 	.string	""
        /*0030*/ 	.string	"ptxas"
        /*0030*/ 	.string	"Cuda compilation tools, release 13.0, V13.0.88"
        /*0030*/ 	.string	"Build cuda_13.0.r13.0/compiler.36424714_0"
        /*0030*/ 	.string	"-arch sm_100 -m 64 "



//--------------------- .note.nv.cuinfo           --------------------------
	.section	.note.nv.cuinfo,"",@"SHT_NOTE"
	.sectionflags	@"SHF_NOTE_NV_CUINFO"
        /*0018*/ 	.short	0x0002
        /*001a*/ 	.short	0x0064
        /*001c*/ 	.short	0x0082
	.zero		2


//--------------------- .nv.info                  --------------------------
	.section	.nv.info,"",@"SHT_CUDA_INFO"
	.align	4


	//----- nvinfo : EIATTR_REGCOUNT
	.align		4
        /*0000*/ 	.byte	0x04, 0x2f
        /*0002*/ 	.short	(.L_1 - .L_0)
	.align		4
.L_0:
        /*0004*/ 	.word	index@(_Z12reverseArrayPii)
        /*0008*/ 	.word	0x0000000c


	//----- nvinfo : EIATTR_FRAME_SIZE
	.align		4
.L_1:
        /*000c*/ 	.byte	0x04, 0x11
        /*000e*/ 	.short	(.L_3 - .L_2)
	.align		4
.L_2:
        /*0010*/ 	.word	index@(_Z12reverseArrayPii)
        /*0014*/ 	.word	0x00000000


	//----- nvinfo : EIATTR_MIN_STACK_SIZE
	.align		4
.L_3:
        /*0018*/ 	.byte	0x04, 0x12
        /*001a*/ 	.short	(.L_5 - .L_4)
	.align		4
.L_4:
        /*001c*/ 	.word	index@(_Z12reverseArrayPii)
        /*0020*/ 	.word	0x00000000
.L_5:


//--------------------- .nv.compat                --------------------------
	.section	.nv.compat,"",@"SHT_CUDA_COMPAT_INFO"
	.align	4
        /*0000*/ 	.byte	0x02, 0x09, 0x00, 0x00, 0x02, 0x02, 0x01, 0x00, 0x02, 0x05, 0x05, 0x00, 0x03, 0x07, 0x01, 0x01
        /*0010*/ 	.byte	0x02, 0x03, 0x00, 0x00, 0x02, 0x06, 0x01, 0x00, 0x04, 0x0b, 0x08, 0x00, 0x09, 0x00, 0x00, 0x00
        /*0020*/ 	.byte	0x00, 0x00, 0x00, 0x00


//--------------------- .nv.info._Z12reverseArrayPii --------------------------
	.section	.nv.info._Z12reverseArrayPii,"",@"SHT_CUDA_INFO"
	.sectionflags	@""
	.align	4


	//----- nvinfo : EIATTR_CUDA_API_VERSION
	.align		4
        /*0000*/ 	.byte	0x04, 0x37
        /*0002*/ 	.short	(.L_7 - .L_6)
.L_6:
        /*0004*/ 	.word	0x00000082


	//----- nvinfo : EIATTR_KPARAM_INFO
	.align		4
.L_7:
        /*0008*/ 	.byte	0x04, 0x17
        /*000a*/ 	.short	(.L_9 - .L_8)
.L_8:
        /*000c*/ 	.word	0x00000000
        /*0010*/ 	.short	0x0001
        /*0012*/ 	.short	0x0008
        /*0014*/ 	.byte	0x00, 0xf0, 0x11, 0x00


	//----- nvinfo : EIATTR_KPARAM_INFO
	.align		4
.L_9:
        /*0018*/ 	.byte	0x04, 0x17
        /*001a*/ 	.short	(.L_11 - .L_10)
.L_10:
        /*001c*/ 	.word	0x00000000
        /*0020*/ 	.short	0x0000
        /*0022*/ 	.short	0x0000
        /*0024*/ 	.byte	0x00, 0xf5, 0x21, 0x00


	//----- nvinfo : EIATTR_SPARSE_MMA_MASK
	.align		4
.L_11:
        /*0028*/ 	.byte	0x03, 0x50
        /*002a*/ 	.short	0x0000


	//----- nvinfo : EIATTR_MAXREG_COUNT
	.align		4
        /*002c*/ 	.byte	0x03, 0x1b
        /*002e*/ 	.short	0x00ff


	//----- nvinfo : EIATTR_MERCURY_ISA_VERSION
	.align		4
        /*0030*/ 	.byte	0x03, 0x5f
        /*0032*/ 	.short	0x0101


	//----- nvinfo : EIATTR_VRC_CTA_INIT_COUNT
	.align		4
        /*0034*/ 	.byte	0x02, 0x4a
	.zero		1
	.zero		1


	//----- nvinfo : EIATTR_EXIT_INSTR_OFFSETS
	.align		4
        /*0038*/ 	.byte	0x04, 0x1c
        /*003a*/ 	.short	(.L_13 - .L_12)


	//   ....[0]....
.L_12:
        /*003c*/ 	.word	0x00000060


	//   ....[1]....
        /*0040*/ 	.word	0x00000110


	//----- nvinfo : EIATTR_CBANK_PARAM_SIZE
	.align		4
.L_13:
        /*0044*/ 	.byte	0x03, 0x19
        /*0046*/ 	.short	0x000c


	//----- nvinfo : EIATTR_PARAM_CBANK
	.align		4
        /*0048*/ 	.byte	0x04, 0x0a
        /*004a*/ 	.short	(.L_15 - .L_14)
	.align		4
.L_14:
        /*004c*/ 	.word	index@(.nv.constant0._Z12reverseArrayPii)
        /*0050*/ 	.short	0x0380
        /*0052*/ 	.short	0x000c


	//----- nvinfo : EIATTR_SW_WAR
	.align		4
.L_15:
        /*0054*/ 	.byte	0x04, 0x36
        /*0056*/ 	.short	(.L_17 - .L_16)
.L_16:
        /*0058*/ 	.word	0x00000008
.L_17:


//--------------------- .nv.callgraph             --------------------------
	.section	.nv.callgraph,"",@"SHT_CUDA_CALLGRAPH"
	.align	4
	.sectionentsize	8
	.align		4
        /*0000*/ 	.word	0x00000000
	.align		4
        /*0004*/ 	.word	0xffffffff
	.align		4
        /*0008*/ 	.word	0x00000000
	.align		4
        /*000c*/ 	.word	0xfffffffe
	.align		4
        /*0010*/ 	.word	0x00000000
	.align		4
        /*0014*/ 	.word	0xfffffffd
	.align		4
        /*0018*/ 	.word	0x00000000
	.align		4
        /*001c*/ 	.word	0xfffffffc


//--------------------- .text._Z12reverseArrayPii --------------------------
	.section	.text._Z12reverseArrayPii,"ax",@progbits
	.align	128
        .global         _Z12reverseArrayPii
        .type           _Z12reverseArrayPii,@function
        .size           _Z12reverseArrayPii,(.L_x_1 - _Z12reverseArrayPii)
        .other          _Z12reverseArrayPii,@"STO_CUDA_ENTRY STV_DEFAULT"
_Z12reverseArrayPii:
.text._Z12reverseArrayPii:
[----:B------:R-:W-:Y:S01]  /*0000*/  LDC R1, c[0x0][0x37c] ;  /* 0x0000df00ff017b82 */ /* 0x000fe20000000800 */
[----:B------:R-:W0:Y:S01]  /*0010*/  S2R R7, SR_TID.X ;  /* 0x0000000000077919 */ /* 0x000e220000002100 */
[----:B------:R-:W1:Y:S02]  /*0020*/  LDCU UR6, c[0x0][0x388] ;  /* 0x00007100ff0677ac */ /* 0x000e640008000800 */
[----:B-1----:R-:W-:-:S04]  /*0030*/  ULEA.HI UR4, UR6, UR6, URZ, 0x1 ;  /* 0x0000000606047291 */ /* 0x002fc8000f8f08ff */
[----:B------:R-:W-:-:S06]  /*0040*/  USHF.R.S32.HI UR4, URZ, 0x1, UR4 ;  /* 0x00000001ff047899 */ /* 0x000fcc0008011404 */
[----:B0-----:R-:W-:-:S13]  /*0050*/  ISETP.GE.AND P0, PT, R7, UR4, PT ;  /* 0x0000000407007c0c */ /* 0x001fda000bf06270 */
[----:B------:R-:W-:Y:S05]  /*0060*/  @P0 EXIT ;  /* 0x000000000000094d */ /* 0x000fea0003800000 */
[----:B------:R-:W0:Y:S01]  /*0070*/  LDC.64 R2, c[0x0][0x380] ;  /* 0x0000e000ff027b82 */ /* 0x000e220000000a00 */
[----:B------:R-:W1:Y:S01]  /*0080*/  LDCU.64 UR4, c[0x0][0x358] ;  /* 0x00006b00ff0477ac */ /* 0x000e620008000a00 */
[----:B------:R-:W-:-:S04]  /*0090*/  LOP3.LUT R0, RZ, R7, RZ, 0x33, !PT ;  /* 0x00000007ff007212 */ /* 0x000fc800078e33ff */
[----:B------:R-:W-:-:S05]  /*00a0*/  IADD3 R5, PT, PT, R0, UR6, RZ ;  /* 0x0000000600057c10 */ /* 0x000fca000fffe0ff */
[----:B0-----:R-:W-:-:S04]  /*00b0*/  IMAD.WIDE R4, R5, 0x4, R2 ;  /* 0x0000000405047825 */ /* 0x001fc800078e0202 */
[----:B------:R-:W-:Y:S01]  /*00c0*/  IMAD.WIDE.U32 R2, R7, 0x4, R2 ;  /* 0x0000000407027825 */ /* 0x000fe200078e0002 */
[----:B-1----:R-:W2:Y:S04]  /*00d0*/  LDG.E R9, desc[UR4][R4.64] ;  /* 0x0000000404097981 */ /* 0x002ea8000c1e1900 */
[----:B------:R-:W3:Y:S04]  /*00e0*/  LDG.E R7, desc[UR4][R2.64] ;  /* 0x0000000402077981 */ /* 0x000ee8000c1e1900 */
[----:B--2---:R-:W-:Y:S04]  /*00f0*/  STG.E desc[UR4][R2.64], R9 ;  /* 0x0000000902007986 */ /* 0x004fe8000c101904 */
[----:B---3--:R-:W-:Y:S01]  /*0100*/  STG.E desc[UR4][R4.64], R7 ;  /* 0x0000000704007986 */ /* 0x008fe2000c101904 */
[----:B------:R-:W-:Y:S05]  /*0110*/  EXIT ;  /* 0x000000000000794d */ /* 0x000fea0003800000 */
.L_x_0:
[----:B------:R-:W-:-:S00]  /*0120*/  BRA `(.L_x_0) ;  /* 0xfffffffc00fc7947 */ /* 0x000fc0000383ffff */
[----:B------:R-:W-:-:S00]  /*0130*/  NOP ;  /* 0x0000000000007918 */ /* 0x000fc00000000000 */
        /* <DEDUP_REMOVED lines=12> */
.L_x_1:


//--------------------- .nv.shared.reserved.0     --------------------------
	.section	.nv.shared.reserved.0,"aw",@nobits
	.weak		__nv_reservedSMEM_offset_0_alias
	.size		__nv_reservedSMEM_offset_0_alias, 0, 64
	.other		__nv_reservedSMEM_offset_0_alias,@"STO_CUDA_RESERVED_SHARED STV_DEFAULT"
__nv_reservedSMEM_offset_0_alias:
	.zero		0
	.zero		64


//--------------------- .nv.constant0._Z12reverseArrayPii --------------------------
	.section	.nv.constant0._Z12reverseArrayPii,"a",@progbits
	.sectionflags	@""
	.align	4
.nv.constant0._Z12reverseArrayPii:
	.zero		908


//--------------------- SYMBOLS --------------------------

	.type		.nv.reservedSmem.offset0,@object
	.size		.nv.reservedSmem.offset0,0x4
